//
// Generated by NVIDIA NVVM Compiler
//
// Compiler Build ID: CL-36424714
// Cuda compilation tools, release 13.0, V13.0.88
// Based on NVVM 20.0.0
//

.version 9.0
.target sm_100
.address_size 64

	// .globl	_Z7gpuWorkPfi

.visible .entry _Z7gpuWorkPfi(
	.param .u64 .ptr .align 1 _Z7gpuWorkPfi_param_0,
	.param .u32 _Z7gpuWorkPfi_param_1
)
{
	.reg .pred 	%p<2>;
	.reg .b32 	%r<6>;
	.reg .b32 	%f<3>;
	.reg .b64 	%rd<5>;

	ld.param.u64 	%rd1, [_Z7gpuWorkPfi_param_0];
	ld.param.u32 	%r2, [_Z7gpuWorkPfi_param_1];
	mov.u32 	%r3, %tid.x;
	mov.u32 	%r4, %ntid.x;
	mov.u32 	%r5, %ctaid.x;
	mad.lo.s32 	%r1, %r4, %r5, %r3;
	setp.ge.s32 	%p1, %r1, %r2;
	@%p1 bra 	$L__BB0_2;
	cvta.to.global.u64 	%rd2, %rd1;
	mul.wide.s32 	%rd3, %r1, 4;
	add.s64 	%rd4, %rd2, %rd3;
	ld.global.f32 	%f1, [%rd4];
	add.f32 	%f2, %f1, 0f3F800000;
	st.global.f32 	[%rd4], %f2;
$L__BB0_2:
	ret;

}
	// .globl	_Z29stream_ordered_memory_examplev
.visible .entry _Z29stream_ordered_memory_examplev()
{


	ret;

}
	// .globl	_Z11tma_examplev
.visible .entry _Z11tma_examplev()
{


	ret;

}


// ===== COMPILED SASS (sm_100) =====

	.target	sm_100

	.elftype	@"ET_EXEC"


//--------------------- .note.nv.tkinfo           --------------------------
	.section	.note.nv.tkinfo,"",@"SHT_NOTE"
	.sectionflags	@"SHF_NOTE_NV_TKINFO"
	.tkinfo
        /*0018*/ 	.word	0x00000002
        /*0030*/ 	.string	""
        /*0030*/ 	.string	"ptxas"
        /*0030*/ 	.string	"Cuda compilation tools, release 13.0, V13.0.88"
        /*0030*/ 	.string	"Build cuda_13.0.r13.0/compiler.36424714_0"
        /*0030*/ 	.string	"-arch sm_100 -m 64 "



//--------------------- .note.nv.cuinfo           --------------------------
	.section	.note.nv.cuinfo,"",@"SHT_NOTE"
	.sectionflags	@"SHF_NOTE_NV_CUINFO"
        /*0018*/ 	.short	0x0002
        /*001a*/ 	.short	0x0064
        /*001c*/ 	.short	0x0082
	.zero		2


//--------------------- .nv.info                  --------------------------
	.section	.nv.info,"",@"SHT_CUDA_INFO"
	.align	4


	//----- nvinfo : EIATTR_REGCOUNT
	.align		4
        /*0000*/ 	.byte	0x04, 0x2f
        /*0002*/ 	.short	(.L_1 - .L_0)
	.align		4
.L_0:
        /*0004*/ 	.word	index@(_Z7gpuWorkPfi)
        /*0008*/ 	.word	0x00000008


	//----- nvinfo : EIATTR_FRAME_SIZE
	.align		4
.L_1:
        /*000c*/ 	.byte	0x04, 0x11
        /*000e*/ 	.short	(.L_3 - .L_2)
	.align		4
.L_2:
        /*0010*/ 	.word	index@(_Z7gpuWorkPfi)
        /*0014*/ 	.word	0x00000000


	//----- nvinfo : EIATTR_REGCOUNT
	.align		4
.L_3:
        /*0018*/ 	.byte	0x04, 0x2f
        /*001a*/ 	.short	(.L_5 - .L_4)
	.align		4
.L_4:
        /*001c*/ 	.word	index@(_Z29stream_ordered_memory_examplev)
        /*0020*/ 	.word	0x00000004


	//----- nvinfo : EIATTR_FRAME_SIZE
	.align		4
.L_5:
        /*0024*/ 	.byte	0x04, 0x11
        /*0026*/ 	.short	(.L_7 - .L_6)
	.align		4
.L_6:
        /*0028*/ 	.word	index@(_Z29stream_ordered_memory_examplev)
        /*002c*/ 	.word	0x00000000


	//----- nvinfo : EIATTR_REGCOUNT
	.align		4
.L_7:
        /*0030*/ 	.byte	0x04, 0x2f
        /*0032*/ 	.short	(.L_9 - .L_8)
	.align		4
.L_8:
        /*0034*/ 	.word	index@(_Z11tma_examplev)
        /*0038*/ 	.word	0x00000004


	//----- nvinfo : EIATTR_FRAME_SIZE
	.align		4
.L_9:
        /*003c*/ 	.byte	0x04, 0x11
        /*003e*/ 	.short	(.L_11 - .L_10)
	.align		4
.L_10:
        /*0040*/ 	.word	index@(_Z11tma_examplev)
        /*0044*/ 	.word	0x00000000


	//----- nvinfo : EIATTR_MIN_STACK_SIZE
	.align		4
.L_11:
        /*0048*/ 	.byte	0x04, 0x12
        /*004a*/ 	.short	(.L_13 - .L_12)
	.align		4
.L_12:
        /*004c*/ 	.word	index@(_Z11tma_examplev)
        /*0050*/ 	.word	0x00000000


	//----- nvinfo : EIATTR_MIN_STACK_SIZE
	.align		4
.L_13:
        /*0054*/ 	.byte	0x04, 0x12
        /*0056*/ 	.short	(.L_15 - .L_14)
	.align		4
.L_14:
        /*0058*/ 	.word	index@(_Z29stream_ordered_memory_examplev)
        /*005c*/ 	.word	0x00000000


	//----- nvinfo : EIATTR_MIN_STACK_SIZE
	.align		4
.L_15:
        /*0060*/ 	.byte	0x04, 0x12
        /*0062*/ 	.short	(.L_17 - .L_16)
	.align		4
.L_16:
        /*0064*/ 	.word	index@(_Z7gpuWorkPfi)
        /*0068*/ 	.word	0x00000000
.L_17:


//--------------------- .nv.compat                --------------------------
	.section	.nv.compat,"",@"SHT_CUDA_COMPAT_INFO"
	.align	4
        /*0000*/ 	.byte	0x02, 0x09, 0x00, 0x00, 0x02, 0x02, 0x01, 0x00, 0x02, 0x05, 0x05, 0x00, 0x03, 0x07, 0x01, 0x01
        /*0010*/ 	.byte	0x02, 0x03, 0x00, 0x00, 0x02, 0x06, 0x01, 0x00, 0x04, 0x0b, 0x08, 0x00, 0x09, 0x00, 0x00, 0x00
        /*0020*/ 	.byte	0x00, 0x00, 0x00, 0x00


//--------------------- .nv.info._Z11tma_examplev --------------------------
	.section	.nv.info._Z11tma_examplev,"",@"SHT_CUDA_INFO"
	.sectionflags	@""
	.align	4


	//----- nvinfo : EIATTR_CUDA_API_VERSION
	.align		4
        /*0000*/ 	.byte	0x04, 0x37
        /*0002*/ 	.short	(.L_19 - .L_18)
.L_18:
        /*0004*/ 	.word	0x00000082


	//----- nvinfo : EIATTR_SPARSE_MMA_MASK
	.align		4
.L_19:
        /*0008*/ 	.byte	0x03, 0x50
        /*000a*/ 	.short	0x0000


	//----- nvinfo : EIATTR_MAXREG_COUNT
	.align		4
        /*000c*/ 	.byte	0x03, 0x1b
        /*000e*/ 	.short	0x00ff


	//----- nvinfo : EIATTR_MERCURY_ISA_VERSION
	.align		4
        /*0010*/ 	.byte	0x03, 0x5f
        /*0012*/ 	.short	0x0101


	//----- nvinfo : EIATTR_VRC_CTA_INIT_COUNT
	.align		4
        /*0014*/ 	.byte	0x02, 0x4a
	.zero		1
	.zero		1


	//----- nvinfo : EIATTR_EXIT_INSTR_OFFSETS
	.align		4
        /*0018*/ 	.byte	0x04, 0x1c
        /*001a*/ 	.short	(.L_21 - .L_20)


	//   ....[0]....
.L_20:
        /*001c*/ 	.word	0x00000010


	//----- nvinfo : EIATTR_SW_WAR
	.align		4
.L_21:
        /*0020*/ 	.byte	0x04, 0x36
        /*0022*/ 	.short	(.L_23 - .L_22)
.L_22:
        /*0024*/ 	.word	0x00000008
.L_23:


//--------------------- .nv.info._Z29stream_ordered_memory_examplev --------------------------
	.section	.nv.info._Z29stream_ordered_memory_examplev,"",@"SHT_CUDA_INFO"
	.sectionflags	@""
	.align	4


	//----- nvinfo : EIATTR_CUDA_API_VERSION
	.align		4
        /*0000*/ 	.byte	0x04, 0x37
        /*0002*/ 	.short	(.L_25 - .L_24)
.L_24:
        /*0004*/ 	.word	0x00000082


	//----- nvinfo : EIATTR_SPARSE_MMA_MASK
	.align		4
.L_25:
        /*0008*/ 	.byte	0x03, 0x50
        /*000a*/ 	.short	0x0000


	//----- nvinfo : EIATTR_MAXREG_COUNT
	.align		4
        /*000c*/ 	.byte	0x03, 0x1b
        /*000e*/ 	.short	0x00ff


	//----- nvinfo : EIATTR_MERCURY_ISA_VERSION
	.align		4
        /*0010*/ 	.byte	0x03, 0x5f
        /*0012*/ 	.short	0x0101


	//----- nvinfo : EIATTR_VRC_CTA_INIT_COUNT
	.align		4
        /*0014*/ 	.byte	0x02, 0x4a
	.zero		1
	.zero		1


	//----- nvinfo : EIATTR_EXIT_INSTR_OFFSETS
	.align		4
        /*0018*/ 	.byte	0x04, 0x1c
        /*001a*/ 	.short	(.L_27 - .L_26)


	//   ....[0]....
.L_26:
        /*001c*/ 	.word	0x00000010


	//----- nvinfo : EIATTR_SW_WAR
	.align		4
.L_27:
        /*0020*/ 	.byte	0x04, 0x36
        /*0022*/ 	.short	(.L_29 - .L_28)
.L_28:
        /*0024*/ 	.word	0x00000008
.L_29:


//--------------------- .nv.info._Z7gpuWorkPfi    --------------------------
	.section	.nv.info._Z7gpuWorkPfi,"",@"SHT_CUDA_INFO"
	.sectionflags	@""
	.align	4


	//----- nvinfo : EIATTR_CUDA_API_VERSION
	.align		4
        /*0000*/ 	.byte	0x04, 0x37
        /*0002*/ 	.short	(.L_31 - .L_30)
.L_30:
        /*0004*/ 	.word	0x00000082


	//----- nvinfo : EIATTR_KPARAM_INFO
	.align		4
.L_31:
        /*0008*/ 	.byte	0x04, 0x17
        /*000a*/ 	.short	(.L_33 - .L_32)
.L_32:
        /*000c*/ 	.word	0x00000000
        /*0010*/ 	.short	0x0001
        /*0012*/ 	.short	0x0008
        /*0014*/ 	.byte	0x00, 0xf0, 0x11, 0x00


	//----- nvinfo : EIATTR_KPARAM_INFO
	.align		4
.L_33:
        /*0018*/ 	.byte	0x04, 0x17
        /*001a*/ 	.short	(.L_35 - .L_34)
.L_34:
        /*001c*/ 	.word	0x00000000
        /*0020*/ 	.short	0x0000
        /*0022*/ 	.short	0x0000
        /*0024*/ 	.byte	0x00, 0xf5, 0x21, 0x00


	//----- nvinfo : EIATTR_SPARSE_MMA_MASK
	.align		4
.L_35:
        /*0028*/ 	.byte	0x03, 0x50
        /*002a*/ 	.short	0x0000


	//----- nvinfo : EIATTR_MAXREG_COUNT
	.align		4
        /*002c*/ 	.byte	0x03, 0x1b
        /*002e*/ 	.short	0x00ff


	//----- nvinfo : EIATTR_MERCURY_ISA_VERSION
	.align		4
        /*0030*/ 	.byte	0x03, 0x5f
        /*0032*/ 	.short	0x0101


	//----- nvinfo : EIATTR_VRC_CTA_INIT_COUNT
	.align		4
        /*0034*/ 	.byte	0x02, 0x4a
	.zero		1
	.zero		1


	//----- nvinfo : EIATTR_EXIT_INSTR_OFFSETS
	.align		4
        /*0038*/ 	.byte	0x04, 0x1c
        /*003a*/ 	.short	(.L_37 - .L_36)


	//   ....[0]....
.L_36:
        /*003c*/ 	.word	0x00000070


	//   ....[1]....
        /*0040*/ 	.word	0x000000e0


	//----- nvinfo : EIATTR_CBANK_PARAM_SIZE
	.align		4
.L_37:
        /*0044*/ 	.byte	0x03, 0x19
        /*0046*/ 	.short	0x000c


	//----- nvinfo : EIATTR_PARAM_CBANK
	.align		4
        /*0048*/ 	.byte	0x04, 0x0a
        /*004a*/ 	.short	(.L_39 - .L_38)
	.align		4
.L_38:
        /*004c*/ 	.word	index@(.nv.constant0._Z7gpuWorkPfi)
        /*0050*/ 	.short	0x0380
        /*0052*/ 	.short	0x000c


	//----- nvinfo : EIATTR_SW_WAR
	.align		4
.L_39:
        /*0054*/ 	.byte	0x04, 0x36
        /*0056*/ 	.short	(.L_41 - .L_40)
.L_40:
        /*0058*/ 	.word	0x00000008
.L_41:


//--------------------- .nv.callgraph             --------------------------
	.section	.nv.callgraph,"",@"SHT_CUDA_CALLGRAPH"
	.align	4
	.sectionentsize	8
	.align		4
        /*0000*/ 	.word	0x00000000
	.align		4
        /*0004*/ 	.word	0xffffffff
	.align		4
        /*0008*/ 	.word	0x00000000
	.align		4
        /*000c*/ 	.word	0xfffffffe
	.align		4
        /*0010*/ 	.word	0x00000000
	.align		4
        /*0014*/ 	.word	0xfffffffd
	.align		4
        /*0018*/ 	.word	0x00000000
	.align		4
        /*001c*/ 	.word	0xfffffffc


//--------------------- .text._Z11tma_examplev    --------------------------
	.section	.text._Z11tma_examplev,"ax",@progbits
	.align	128
        .global         _Z11tma_examplev
        .type           _Z11tma_examplev,@function
        .size           _Z11tma_examplev,(.L_x_3 - _Z11tma_examplev)
        .other          _Z11tma_examplev,@"STO_CUDA_ENTRY STV_DEFAULT"
_Z11tma_examplev:
.text._Z11tma_examplev:
[----:B------:R-:W-:Y:S01]  /*0000*/  LDC R1, c[0x0][0x37c] ;  /* 0x0000df00ff017b82 */ /* 0x000fe20000000800 */
[----:B------:R-:W-:Y:S05]  /*0010*/  EXIT ;  /* 0x000000000000794d */ /* 0x000fea0003800000 */
.L_x_0:
[----:B------:R-:W-:-:S00]  /*0020*/  BRA `(.L_x_0) ;  /* 0xfffffffc00fc7947 */ /* 0x000fc0000383ffff */
[----:B------:R-:W-:-:S00]  /*0030*/  NOP ;  /* 0x0000000000007918 */ /* 0x000fc00000000000 */
        /* <DEDUP_REMOVED lines=12> */
.L_x_3:


//--------------------- .text._Z29stream_ordered_memory_examplev --------------------------
	.section	.text._Z29stream_ordered_memory_examplev,"ax",@progbits
	.align	128
        .global         _Z29stream_ordered_memory_examplev
        .type           _Z29stream_ordered_memory_examplev,@function
        .size           _Z29stream_ordered_memory_examplev,(.L_x_4 - _Z29stream_ordered_memory_examplev)
        .other          _Z29stream_ordered_memory_examplev,@"STO_CUDA_ENTRY STV_DEFAULT"
_Z29stream_ordered_memory_examplev:
.text._Z29stream_ordered_memory_examplev:
[----:B------:R-:W-:Y:S01]  /*0000*/  LDC R1, c[0x0][0x37c] ;  /* 0x0000df00ff017b82 */ /* 0x000fe20000000800 */
[----:B------:R-:W-:Y:S05]  /*0010*/  EXIT ;  /* 0x000000000000794d */ /* 0x000fea0003800000 */
.L_x_1:
        /* <DEDUP_REMOVED lines=14> */
.L_x_4:


//--------------------- .text._Z7gpuWorkPfi       --------------------------
	.section	.text._Z7gpuWorkPfi,"ax",@progbits
	.align	128
        .global         _Z7gpuWorkPfi
        .type           _Z7gpuWorkPfi,@function
        .size           _Z7gpuWorkPfi,(.L_x_5 - _Z7gpuWorkPfi)
        .other          _Z7gpuWorkPfi,@"STO_CUDA_ENTRY STV_DEFAULT"
_Z7gpuWorkPfi:
.text._Z7gpuWorkPfi:
[----:B------:R-:W-:Y:S01]  /*0000*/  LDC R1, c[0x0][0x37c] ;  /* 0x0000df00ff017b82 */ /* 0x000fe20000000800 */
[----:B------:R-:W0:Y:S01]  /*0010*/  S2R R5, SR_TID.X ;  /* 0x0000000000057919 */ /* 0x000e220000002100 */
[----:B------:R-:W0:Y:S01]  /*0020*/  LDCU UR4, c[0x0][0x360] ;  /* 0x00006c00ff0477ac */ /* 0x000e220008000800 */
[----:B------:R-:W0:Y:S01]  /*0030*/  S2R R0, SR_CTAID.X ;  /* 0x0000000000007919 */ /* 0x000e220000002500 */
[----:B------:R-:W1:Y:S01]  /*0040*/  LDCU UR5, c[0x0][0x388] ;  /* 0x00007100ff0577ac */ /* 0x000e620008000800 */
[----:B0-----:R-:W-:-:S05]  /*0050*/  IMAD R5, R0, UR4, R5 ;  /* 0x0000000400057c24 */ /* 0x001fca000f8e0205 */
[----:B-1----:R-:W-:-:S13]  /*0060*/  ISETP.GE.AND P0, PT, R5, UR5, PT ;  /* 0x0000000505007c0c */ /* 0x002fda000bf06270 */
[----:B------:R-:W-:Y:S05]  /*0070*/  @P0 EXIT ;  /* 0x000000000000094d */ /* 0x000fea0003800000 */
[----:B------:R-:W0:Y:S01]  /*0080*/  LDC.64 R2, c[0x0][0x380] ;  /* 0x0000e000ff027b82 */ /* 0x000e220000000a00 */
[----:B------:R-:W1:Y:S01]  /*0090*/  LDCU.64 UR4, c[0x0][0x358] ;  /* 0x00006b00ff0477ac */ /* 0x000e620008000a00 */
[----:B0-----:R-:W-:-:S05]  /*00a0*/  IMAD.WIDE R2, R5, 0x4, R2 ;  /* 0x0000000405027825 */ /* 0x001fca00078e0202 */
[----:B-1----:R-:W2:Y:S02]  /*00b0*/  LDG.E R0, desc[UR4][R2.64] ;  /* 0x0000000402007981 */ /* 0x002ea4000c1e1900 */
[----:B--2---:R-:W-:-:S05]  /*00c0*/  FADD R5, R0, 1 ;  /* 0x3f80000000057421 */ /* 0x004fca0000000000 */
[----:B------:R-:W-:Y:S01]  /*00d0*/  STG.E desc[UR4][R2.64], R5 ;  /* 0x0000000502007986 */ /* 0x000fe2000c101904 */
[----:B------:R-:W-:Y:S05]  /*00e0*/  EXIT ;  /* 0x000000000000794d */ /* 0x000fea0003800000 */
.L_x_2:
        /* <DEDUP_REMOVED lines=9> */
.L_x_5:


//--------------------- .nv.shared.reserved.0     --------------------------
	.section	.nv.shared.reserved.0,"aw",@nobits
	.weak		__nv_reservedSMEM_offset_0_alias
	.size		__nv_reservedSMEM_offset_0_alias, 0, 64
	.other		__nv_reservedSMEM_offset_0_alias,@"STO_CUDA_RESERVED_SHARED STV_DEFAULT"
__nv_reservedSMEM_offset_0_alias:
	.zero		0
	.zero		64


//--------------------- .nv.constant0._Z11tma_examplev --------------------------
	.section	.nv.constant0._Z11tma_examplev,"a",@progbits
	.sectionflags	@""
	.align	4
.nv.constant0._Z11tma_examplev:
	.zero		896


//--------------------- .nv.constant0._Z29stream_ordered_memory_examplev --------------------------
	.section	.nv.constant0._Z29stream_ordered_memory_examplev,"a",@progbits
	.sectionflags	@""
	.align	4
.nv.constant0._Z29stream_ordered_memory_examplev:
	.zero		896


//--------------------- .nv.constant0._Z7gpuWorkPfi --------------------------
	.section	.nv.constant0._Z7gpuWorkPfi,"a",@progbits
	.sectionflags	@""
	.align	4
.nv.constant0._Z7gpuWorkPfi:
	.zero		908


//--------------------- SYMBOLS --------------------------

	.type		.nv.reservedSmem.offset0,@object
	.size		.nv.reservedSmem.offset0,0x4
